//
// Generated by NVIDIA NVVM Compiler
//
// Compiler Build ID: CL-36424714
// Cuda compilation tools, release 13.0, V13.0.88
// Based on NVVM 20.0.0
//

.version 9.0
.target sm_100
.address_size 64

	// .globl	_Z15transposeKernelPKfPfii
// _ZZ15transposeKernelPKfPfiiE6buffer has been demoted

.visible .entry _Z15transposeKernelPKfPfii(
	.param .u64 .ptr .align 1 _Z15transposeKernelPKfPfii_param_0,
	.param .u64 .ptr .align 1 _Z15transposeKernelPKfPfii_param_1,
	.param .u32 _Z15transposeKernelPKfPfii_param_2,
	.param .u32 _Z15transposeKernelPKfPfii_param_3
)
{
	.reg .pred 	%p<7>;
	.reg .b32 	%r<25>;
	.reg .b32 	%f<3>;
	.reg .b64 	%rd<9>;
	// demoted variable
	.shared .align 4 .b8 _ZZ15transposeKernelPKfPfiiE6buffer[4224];
	ld.param.u64 	%rd1, [_Z15transposeKernelPKfPfii_param_0];
	ld.param.u64 	%rd2, [_Z15transposeKernelPKfPfii_param_1];
	ld.param.u32 	%r11, [_Z15transposeKernelPKfPfii_param_2];
	ld.param.u32 	%r10, [_Z15transposeKernelPKfPfii_param_3];
	mov.u32 	%r12, %ctaid.x;
	shl.b32 	%r1, %r12, 5;
	mov.u32 	%r2, %tid.x;
	add.s32 	%r3, %r1, %r2;
	mov.u32 	%r13, %ctaid.y;
	shl.b32 	%r4, %r13, 5;
	mov.u32 	%r5, %tid.y;
	add.s32 	%r14, %r4, %r5;
	setp.ge.s32 	%p1, %r3, %r10;
	setp.ge.s32 	%p2, %r14, %r11;
	or.pred  	%p3, %p1, %p2;
	@%p3 bra 	$L__BB0_2;
	cvta.to.global.u64 	%rd3, %rd1;
	mad.lo.s32 	%r15, %r10, %r14, %r3;
	mul.wide.s32 	%rd4, %r15, 4;
	add.s64 	%rd5, %rd3, %rd4;
	ld.global.f32 	%f1, [%rd5];
	mov.u32 	%r16, _ZZ15transposeKernelPKfPfiiE6buffer;
	mad.lo.s32 	%r17, %r5, 132, %r16;
	shl.b32 	%r18, %r2, 2;
	add.s32 	%r19, %r17, %r18;
	st.shared.f32 	[%r19], %f1;
$L__BB0_2:
	bar.sync 	0;
	add.s32 	%r7, %r4, %r2;
	add.s32 	%r8, %r1, %r5;
	setp.ge.s32 	%p4, %r7, %r11;
	setp.ge.s32 	%p5, %r8, %r10;
	or.pred  	%p6, %p4, %p5;
	@%p6 bra 	$L__BB0_4;
	mov.u32 	%r20, _ZZ15transposeKernelPKfPfiiE6buffer;
	mad.lo.s32 	%r21, %r2, 132, %r20;
	shl.b32 	%r22, %r5, 2;
	add.s32 	%r23, %r21, %r22;
	ld.shared.f32 	%f2, [%r23];
	mad.lo.s32 	%r24, %r11, %r8, %r7;
	cvta.to.global.u64 	%rd6, %rd2;
	mul.wide.s32 	%rd7, %r24, 4;
	add.s64 	%rd8, %rd6, %rd7;
	st.global.f32 	[%rd8], %f2;
$L__BB0_4:
	ret;

}


// ===== COMPILED SASS (sm_100) =====

	.target	sm_100

	.elftype	@"ET_EXEC"


//--------------------- .note.nv.tkinfo           --------------------------
	.section	.note.nv.tkinfo,"",@"SHT_NOTE"
	.sectionflags	@"SHF_NOTE_NV_TKINFO"
	.tkinfo
        /*0018*/ 	.word	0x00000002
        /*0030*/ 	.string	""
        /*0030*/ 	.string	"ptxas"
        /*0030*/ 	.string	"Cuda compilation tools, release 13.0, V13.0.88"
        /*0030*/ 	.string	"Build cuda_13.0.r13.0/compiler.36424714_0"
        /*0030*/ 	.string	"-arch sm_100 -m 64 "



//--------------------- .note.nv.cuinfo           --------------------------
	.section	.note.nv.cuinfo,"",@"SHT_NOTE"
	.sectionflags	@"SHF_NOTE_NV_CUINFO"
        /*0018*/ 	.short	0x0002
        /*001a*/ 	.short	0x0064
        /*001c*/ 	.short	0x0082
	.zero		2


//--------------------- .nv.info                  --------------------------
	.section	.nv.info,"",@"SHT_CUDA_INFO"
	.align	4


	//----- nvinfo : EIATTR_REGCOUNT
	.align		4
        /*0000*/ 	.byte	0x04, 0x2f
        /*0002*/ 	.short	(.L_1 - .L_0)
	.align		4
.L_0:
        /*0004*/ 	.word	index@(_Z15transposeKernelPKfPfii)
        /*0008*/ 	.word	0x0000000c


	//----- nvinfo : EIATTR_FRAME_SIZE
	.align		4
.L_1:
        /*000c*/ 	.byte	0x04, 0x11
        /*000e*/ 	.short	(.L_3 - .L_2)
	.align		4
.L_2:
        /*0010*/ 	.word	index@(_Z15transposeKernelPKfPfii)
        /*0014*/ 	.word	0x00000000


	//----- nvinfo : EIATTR_MIN_STACK_SIZE
	.align		4
.L_3:
        /*0018*/ 	.byte	0x04, 0x12
        /*001a*/ 	.short	(.L_5 - .L_4)
	.align		4
.L_4:
        /*001c*/ 	.word	index@(_Z15transposeKernelPKfPfii)
        /*0020*/ 	.word	0x00000000
.L_5:


//--------------------- .nv.compat                --------------------------
	.section	.nv.compat,"",@"SHT_CUDA_COMPAT_INFO"
	.align	4
        /*0000*/ 	.byte	0x02, 0x09, 0x00, 0x00, 0x02, 0x02, 0x01, 0x00, 0x02, 0x05, 0x05, 0x00, 0x03, 0x07, 0x01, 0x01
        /*0010*/ 	.byte	0x02, 0x03, 0x00, 0x00, 0x02, 0x06, 0x01, 0x00, 0x04, 0x0b, 0x08, 0x00, 0x09, 0x00, 0x00, 0x00
        /*0020*/ 	.byte	0x00, 0x00, 0x00, 0x00


//--------------------- .nv.info._Z15transposeKernelPKfPfii --------------------------
	.section	.nv.info._Z15transposeKernelPKfPfii,"",@"SHT_CUDA_INFO"
	.sectionflags	@""
	.align	4


	//----- nvinfo : EIATTR_CUDA_API_VERSION
	.align		4
        /*0000*/ 	.byte	0x04, 0x37
        /*0002*/ 	.short	(.L_7 - .L_6)
.L_6:
        /*0004*/ 	.word	0x00000082


	//----- nvinfo : EIATTR_KPARAM_INFO
	.align		4
.L_7:
        /*0008*/ 	.byte	0x04, 0x17
        /*000a*/ 	.short	(.L_9 - .L_8)
.L_8:
        /*000c*/ 	.word	0x00000000
        /*0010*/ 	.short	0x0003
        /*0012*/ 	.short	0x0014
        /*0014*/ 	.byte	0x00, 0xf0, 0x11, 0x00


	//----- nvinfo : EIATTR_KPARAM_INFO
	.align		4
.L_9:
        /*0018*/ 	.byte	0x04, 0x17
        /*001a*/ 	.short	(.L_11 - .L_10)
.L_10:
        /*001c*/ 	.word	0x00000000
        /*0020*/ 	.short	0x0002
        /*0022*/ 	.short	0x0010
        /*0024*/ 	.byte	0x00, 0xf0, 0x11, 0x00


	//----- nvinfo : EIATTR_KPARAM_INFO
	.align		4
.L_11:
        /*0028*/ 	.byte	0x04, 0x17
        /*002a*/ 	.short	(.L_13 - .L_12)
.L_12:
        /*002c*/ 	.word	0x00000000
        /*0030*/ 	.short	0x0001
        /*0032*/ 	.short	0x0008
        /*0034*/ 	.byte	0x00, 0xf5, 0x21, 0x00


	//----- nvinfo : EIATTR_KPARAM_INFO
	.align		4
.L_13:
        /*0038*/ 	.byte	0x04, 0x17
        /*003a*/ 	.short	(.L_15 - .L_14)
.L_14:
        /*003c*/ 	.word	0x00000000
        /*0040*/ 	.short	0x0000
        /*0042*/ 	.short	0x0000
        /*0044*/ 	.byte	0x00, 0xf5, 0x21, 0x00


	//----- nvinfo : EIATTR_SPARSE_MMA_MASK
	.align		4
.L_15:
        /*0048*/ 	.byte	0x03, 0x50
        /*004a*/ 	.short	0x0000


	//----- nvinfo : EIATTR_MAXREG_COUNT
	.align		4
        /*004c*/ 	.byte	0x03, 0x1b
        /*004e*/ 	.short	0x00ff


	//----- nvinfo : EIATTR_NUM_BARRIERS
	.align		4
        /*0050*/ 	.byte	0x02, 0x4c
        /*0052*/ 	.byte	0x01
	.zero		1


	//----- nvinfo : EIATTR_MERCURY_ISA_VERSION
	.align		4
        /*0054*/ 	.byte	0x03, 0x5f
        /*0056*/ 	.short	0x0101


	//----- nvinfo : EIATTR_VRC_CTA_INIT_COUNT
	.align		4
        /*0058*/ 	.byte	0x02, 0x4a
	.zero		1
	.zero		1


	//----- nvinfo : EIATTR_EXIT_INSTR_OFFSETS
	.align		4
        /*005c*/ 	.byte	0x04, 0x1c
        /*005e*/ 	.short	(.L_17 - .L_16)


	//   ....[0]....
.L_16:
        /*0060*/ 	.word	0x000001a0


	//   ....[1]....
        /*0064*/ 	.word	0x00000250


	//----- nvinfo : EIATTR_CBANK_PARAM_SIZE
	.align		4
.L_17:
        /*0068*/ 	.byte	0x03, 0x19
        /*006a*/ 	.short	0x0018


	//----- nvinfo : EIATTR_PARAM_CBANK
	.align		4
        /*006c*/ 	.byte	0x04, 0x0a
        /*006e*/ 	.short	(.L_19 - .L_18)
	.align		4
.L_18:
        /*0070*/ 	.word	index@(.nv.constant0._Z15transposeKernelPKfPfii)
        /*0074*/ 	.short	0x0380
        /*0076*/ 	.short	0x0018


	//----- nvinfo : EIATTR_SW_WAR
	.align		4
.L_19:
        /*0078*/ 	.byte	0x04, 0x36
        /*007a*/ 	.short	(.L_21 - .L_20)
.L_20:
        /*007c*/ 	.word	0x00000008
.L_21:


//--------------------- .nv.callgraph             --------------------------
	.section	.nv.callgraph,"",@"SHT_CUDA_CALLGRAPH"
	.align	4
	.sectionentsize	8
	.align		4
        /*0000*/ 	.word	0x00000000
	.align		4
        /*0004*/ 	.word	0xffffffff
	.align		4
        /*0008*/ 	.word	0x00000000
	.align		4
        /*000c*/ 	.word	0xfffffffe
	.align		4
        /*0010*/ 	.word	0x00000000
	.align		4
        /*0014*/ 	.word	0xfffffffd
	.align		4
        /*0018*/ 	.word	0x00000000
	.align		4
        /*001c*/ 	.word	0xfffffffc


//--------------------- .text._Z15transposeKernelPKfPfii --------------------------
	.section	.text._Z15transposeKernelPKfPfii,"ax",@progbits
	.align	128
        .global         _Z15transposeKernelPKfPfii
        .type           _Z15transposeKernelPKfPfii,@function
        .size           _Z15transposeKernelPKfPfii,(.L_x_1 - _Z15transposeKernelPKfPfii)
        .other          _Z15transposeKernelPKfPfii,@"STO_CUDA_ENTRY STV_DEFAULT"
_Z15transposeKernelPKfPfii:
.text._Z15transposeKernelPKfPfii:
[----:B------:R-:W-:Y:S01]  /*0000*/  LDC R1, c[0x0][0x37c] ;  /* 0x0000df00ff017b82 */ /* 0x000fe20000000800 */
[----:B------:R-:W0:Y:S01]  /*0010*/  S2R R8, SR_TID.Y ;  /* 0x0000000000087919 */ /* 0x000e220000002200 */
[----:B------:R-:W1:Y:S01]  /*0020*/  LDCU.64 UR6, c[0x0][0x390] ;  /* 0x00007200ff0677ac */ /* 0x000e620008000a00 */
[----:B------:R-:W0:Y:S01]  /*0030*/  S2R R9, SR_CTAID.Y ;  /* 0x0000000000097919 */ /* 0x000e220000002600 */
[----:B------:R-:W2:Y:S01]  /*0040*/  LDCU.64 UR4, c[0x0][0x358] ;  /* 0x00006b00ff0477ac */ /* 0x000ea20008000a00 */
[----:B------:R-:W3:Y:S01]  /*0050*/  S2R R7, SR_CTAID.X ;  /* 0x0000000000077919 */ /* 0x000ee20000002500 */
[----:B------:R-:W3:Y:S01]  /*0060*/  S2R R6, SR_TID.X ;  /* 0x0000000000067919 */ /* 0x000ee20000002100 */
[----:B0-----:R-:W-:-:S05]  /*0070*/  IMAD R5, R9, 0x20, R8 ;  /* 0x0000002009057824 */ /* 0x001fca00078e0208 */
[----:B-1----:R-:W-:Y:S01]  /*0080*/  ISETP.GE.AND P0, PT, R5, UR6, PT ;  /* 0x0000000605007c0c */ /* 0x002fe2000bf06270 */
[----:B---3--:R-:W-:-:S05]  /*0090*/  IMAD R0, R7, 0x20, R6 ;  /* 0x0000002007007824 */ /* 0x008fca00078e0206 */
[----:B------:R-:W-:-:S13]  /*00a0*/  ISETP.GE.OR P0, PT, R0, UR7, P0 ;  /* 0x0000000700007c0c */ /* 0x000fda0008706670 */
[----:B------:R-:W0:Y:S01]  /*00b0*/  @!P0 LDC.64 R2, c[0x0][0x380] ;  /* 0x0000e000ff028b82 */ /* 0x000e220000000a00 */
[----:B------:R-:W-:-:S04]  /*00c0*/  @!P0 IMAD R5, R5, UR7, R0 ;  /* 0x0000000705058c24 */ /* 0x000fc8000f8e0200 */
[----:B0-----:R-:W-:-:S06]  /*00d0*/  @!P0 IMAD.WIDE R2, R5, 0x4, R2 ;  /* 0x0000000405028825 */ /* 0x001fcc00078e0202 */
[----:B--2---:R-:W2:Y:S01]  /*00e0*/  @!P0 LDG.E R2, desc[UR4][R2.64] ;  /* 0x0000000402028981 */ /* 0x004ea2000c1e1900 */
[----:B------:R-:W-:Y:S01]  /*00f0*/  @!P0 MOV R0, 0x400 ;  /* 0x0000040000008802 */ /* 0x000fe20000000f00 */
[----:B------:R-:W-:Y:S01]  /*0100*/  IMAD R4, R9, 0x20, R6 ;  /* 0x0000002009047824 */ /* 0x000fe200078e0206 */
[----:B------:R-:W-:Y:S01]  /*0110*/  LEA R7, R7, R8, 0x5 ;  /* 0x0000000807077211 */ /* 0x000fe200078e28ff */
[----:B------:R-:W0:Y:S03]  /*0120*/  @!P0 S2R R5, SR_CgaCtaId ;  /* 0x0000000000058919 */ /* 0x000e260000008800 */
[----:B------:R-:W-:-:S04]  /*0130*/  ISETP.GE.AND P1, PT, R7, UR7, PT ;  /* 0x0000000707007c0c */ /* 0x000fc8000bf26270 */
[----:B------:R-:W-:Y:S02]  /*0140*/  ISETP.GE.OR P1, PT, R4, UR6, P1 ;  /* 0x0000000604007c0c */ /* 0x000fe40008f26670 */
[----:B0-----:R-:W-:-:S05]  /*0150*/  @!P0 LEA R0, R5, R0, 0x18 ;  /* 0x0000000005008211 */ /* 0x001fca00078ec0ff */
[----:B------:R-:W-:-:S05]  /*0160*/  @!P0 IMAD R0, R8, 0x84, R0 ;  /* 0x0000008408008824 */ /* 0x000fca00078e0200 */
[----:B------:R-:W-:-:S05]  /*0170*/  @!P0 LEA R5, R6, R0, 0x2 ;  /* 0x0000000006058211 */ /* 0x000fca00078e10ff */
[----:B--2---:R0:W-:Y:S01]  /*0180*/  @!P0 STS [R5], R2 ;  /* 0x0000000205008388 */ /* 0x0041e20000000800 */
[----:B------:R-:W-:Y:S06]  /*0190*/  BAR.SYNC.DEFER_BLOCKING 0x0 ;  /* 0x0000000000007b1d */ /* 0x000fec0000010000 */
[----:B------:R-:W-:Y:S05]  /*01a0*/  @P1 EXIT ;  /* 0x000000000000194d */ /* 0x000fea0003800000 */
[----:B------:R-:W1:Y:S01]  /*01b0*/  S2R R3, SR_CgaCtaId ;  /* 0x0000000000037919 */ /* 0x000e620000008800 */
[----:B------:R-:W-:Y:S01]  /*01c0*/  MOV R0, 0x400 ;  /* 0x0000040000007802 */ /* 0x000fe20000000f00 */
[----:B------:R-:W-:-:S03]  /*01d0*/  IMAD R7, R7, UR6, R4 ;  /* 0x0000000607077c24 */ /* 0x000fc6000f8e0204 */
[----:B-1----:R-:W-:-:S05]  /*01e0*/  LEA R3, R3, R0, 0x18 ;  /* 0x0000000003037211 */ /* 0x002fca00078ec0ff */
[----:B------:R-:W-:Y:S02]  /*01f0*/  IMAD R0, R6, 0x84, R3 ;  /* 0x0000008406007824 */ /* 0x000fe400078e0203 */
[----:B0-----:R-:W0:Y:S02]  /*0200*/  LDC.64 R2, c[0x0][0x388] ;  /* 0x0000e200ff027b82 */ /* 0x001e240000000a00 */
[----:B------:R-:W-:-:S05]  /*0210*/  IMAD R0, R8, 0x4, R0 ;  /* 0x0000000408007824 */ /* 0x000fca00078e0200 */
[----:B------:R-:W1:Y:S01]  /*0220*/  LDS R5, [R0] ;  /* 0x0000000000057984 */ /* 0x000e620000000800 */
[----:B0-----:R-:W-:-:S05]  /*0230*/  IMAD.WIDE R2, R7, 0x4, R2 ;  /* 0x0000000407027825 */ /* 0x001fca00078e0202 */
[----:B-1----:R-:W-:Y:S01]  /*0240*/  STG.E desc[UR4][R2.64], R5 ;  /* 0x0000000502007986 */ /* 0x002fe2000c101904 */
[----:B------:R-:W-:Y:S05]  /*0250*/  EXIT ;  /* 0x000000000000794d */ /* 0x000fea0003800000 */
.L_x_0:
[----:B------:R-:W-:-:S00]  /*0260*/  BRA `(.L_x_0) ;  /* 0xfffffffc00fc7947 */ /* 0x000fc0000383ffff */
[----:B------:R-:W-:-:S00]  /*0270*/  NOP ;  /* 0x0000000000007918 */ /* 0x000fc00000000000 */
        /* <DEDUP_REMOVED lines=8> */
.L_x_1:


//--------------------- .nv.shared._Z15transposeKernelPKfPfii --------------------------
	.section	.nv.shared._Z15transposeKernelPKfPfii,"aw",@nobits
	.sectionflags	@""
	.align	4
.nv.shared._Z15transposeKernelPKfPfii:
	.zero		5248


//--------------------- .nv.shared.reserved.0     --------------------------
	.section	.nv.shared.reserved.0,"aw",@nobits
	.weak		__nv_reservedSMEM_offset_0_alias
	.size		__nv_reservedSMEM_offset_0_alias, 0, 64
	.other		__nv_reservedSMEM_offset_0_alias,@"STO_CUDA_RESERVED_SHARED STV_DEFAULT"
__nv_reservedSMEM_offset_0_alias:
	.zero		0
	.zero		64


//--------------------- .nv.constant0._Z15transposeKernelPKfPfii --------------------------
	.section	.nv.constant0._Z15transposeKernelPKfPfii,"a",@progbits
	.sectionflags	@""
	.align	4
.nv.constant0._Z15transposeKernelPKfPfii:
	.zero		920


//--------------------- SYMBOLS --------------------------

	.type		.nv.reservedSmem.offset0,@object
	.size		.nv.reservedSmem.offset0,0x4
	.type		.nv.reservedSmem.cap,@object
	.size		.nv.reservedSmem.cap,0x4
